//
// Generated by NVIDIA NVVM Compiler
//
// Compiler Build ID: CL-36424714
// Cuda compilation tools, release 13.0, V13.0.88
// Based on NVVM 20.0.0
//

.version 9.0
.target sm_100
.address_size 64

	// .globl	_Z30oddEvenTranspositionSortKernelPiii

.visible .entry _Z30oddEvenTranspositionSortKernelPiii(
	.param .u64 .ptr .align 1 _Z30oddEvenTranspositionSortKernelPiii_param_0,
	.param .u32 _Z30oddEvenTranspositionSortKernelPiii_param_1,
	.param .u32 _Z30oddEvenTranspositionSortKernelPiii_param_2
)
{
	.reg .pred 	%p<8>;
	.reg .b32 	%r<15>;
	.reg .b64 	%rd<7>;

	ld.param.u64 	%rd4, [_Z30oddEvenTranspositionSortKernelPiii_param_0];
	ld.param.u32 	%r7, [_Z30oddEvenTranspositionSortKernelPiii_param_1];
	ld.param.u32 	%r6, [_Z30oddEvenTranspositionSortKernelPiii_param_2];
	cvta.to.global.u64 	%rd1, %rd4;
	mov.u32 	%r8, %tid.x;
	mov.u32 	%r9, %ctaid.x;
	mov.u32 	%r10, %ntid.x;
	mad.lo.s32 	%r1, %r9, %r10, %r8;
	add.s32 	%r11, %r7, -1;
	setp.ge.s32 	%p1, %r1, %r11;
	@%p1 bra 	$L__BB0_8;
	and.b32  	%r12, %r6, 1;
	setp.eq.b32 	%p2, %r12, 1;
	@%p2 bra 	$L__BB0_5;
	and.b32  	%r14, %r1, 1;
	setp.eq.b32 	%p6, %r14, 1;
	@%p6 bra 	$L__BB0_8;
	mul.wide.s32 	%rd6, %r1, 4;
	add.s64 	%rd2, %rd1, %rd6;
	ld.global.u32 	%r2, [%rd2];
	ld.global.u32 	%r3, [%rd2+4];
	setp.le.s32 	%p7, %r2, %r3;
	@%p7 bra 	$L__BB0_8;
	st.global.u32 	[%rd2], %r3;
	st.global.u32 	[%rd2+4], %r2;
	bra.uni 	$L__BB0_8;
$L__BB0_5:
	and.b32  	%r13, %r1, 1;
	setp.eq.b32 	%p3, %r13, 1;
	not.pred 	%p4, %p3;
	@%p4 bra 	$L__BB0_8;
	mul.wide.s32 	%rd5, %r1, 4;
	add.s64 	%rd3, %rd1, %rd5;
	ld.global.u32 	%r4, [%rd3];
	ld.global.u32 	%r5, [%rd3+4];
	setp.le.s32 	%p5, %r4, %r5;
	@%p5 bra 	$L__BB0_8;
	st.global.u32 	[%rd3], %r5;
	st.global.u32 	[%rd3+4], %r4;
$L__BB0_8:
	ret;

}


// ===== COMPILED SASS (sm_100) =====

	.target	sm_100

	.elftype	@"ET_EXEC"


//--------------------- .note.nv.tkinfo           --------------------------
	.section	.note.nv.tkinfo,"",@"SHT_NOTE"
	.sectionflags	@"SHF_NOTE_NV_TKINFO"
	.tkinfo
        /*0018*/ 	.word	0x00000002
        /*0030*/ 	.string	""
        /*0030*/ 	.string	"ptxas"
        /*0030*/ 	.string	"Cuda compilation tools, release 13.0, V13.0.88"
        /*0030*/ 	.string	"Build cuda_13.0.r13.0/compiler.36424714_0"
        /*0030*/ 	.string	"-arch sm_100 -m 64 "



//--------------------- .note.nv.cuinfo           --------------------------
	.section	.note.nv.cuinfo,"",@"SHT_NOTE"
	.sectionflags	@"SHF_NOTE_NV_CUINFO"
        /*0018*/ 	.short	0x0002
        /*001a*/ 	.short	0x0064
        /*001c*/ 	.short	0x0082
	.zero		2


//--------------------- .nv.info                  --------------------------
	.section	.nv.info,"",@"SHT_CUDA_INFO"
	.align	4


	//----- nvinfo : EIATTR_REGCOUNT
	.align		4
        /*0000*/ 	.byte	0x04, 0x2f
        /*0002*/ 	.short	(.L_1 - .L_0)
	.align		4
.L_0:
        /*0004*/ 	.word	index@(_Z30oddEvenTranspositionSortKernelPiii)
        /*0008*/ 	.word	0x00000008


	//----- nvinfo : EIATTR_FRAME_SIZE
	.align		4
.L_1:
        /*000c*/ 	.byte	0x04, 0x11
        /*000e*/ 	.short	(.L_3 - .L_2)
	.align		4
.L_2:
        /*0010*/ 	.word	index@(_Z30oddEvenTranspositionSortKernelPiii)
        /*0014*/ 	.word	0x00000000


	//----- nvinfo : EIATTR_MIN_STACK_SIZE
	.align		4
.L_3:
        /*0018*/ 	.byte	0x04, 0x12
        /*001a*/ 	.short	(.L_5 - .L_4)
	.align		4
.L_4:
        /*001c*/ 	.word	index@(_Z30oddEvenTranspositionSortKernelPiii)
        /*0020*/ 	.word	0x00000000
.L_5:


//--------------------- .nv.compat                --------------------------
	.section	.nv.compat,"",@"SHT_CUDA_COMPAT_INFO"
	.align	4
        /*0000*/ 	.byte	0x02, 0x09, 0x00, 0x00, 0x02, 0x02, 0x01, 0x00, 0x02, 0x05, 0x05, 0x00, 0x03, 0x07, 0x01, 0x01
        /*0010*/ 	.byte	0x02, 0x03, 0x00, 0x00, 0x02, 0x06, 0x01, 0x00, 0x04, 0x0b, 0x08, 0x00, 0x09, 0x00, 0x00, 0x00
        /*0020*/ 	.byte	0x00, 0x00, 0x00, 0x00


//--------------------- .nv.info._Z30oddEvenTranspositionSortKernelPiii --------------------------
	.section	.nv.info._Z30oddEvenTranspositionSortKernelPiii,"",@"SHT_CUDA_INFO"
	.sectionflags	@""
	.align	4


	//----- nvinfo : EIATTR_CUDA_API_VERSION
	.align		4
        /*0000*/ 	.byte	0x04, 0x37
        /*0002*/ 	.short	(.L_7 - .L_6)
.L_6:
        /*0004*/ 	.word	0x00000082


	//----- nvinfo : EIATTR_KPARAM_INFO
	.align		4
.L_7:
        /*0008*/ 	.byte	0x04, 0x17
        /*000a*/ 	.short	(.L_9 - .L_8)
.L_8:
        /*000c*/ 	.word	0x00000000
        /*0010*/ 	.short	0x0002
        /*0012*/ 	.short	0x000c
        /*0014*/ 	.byte	0x00, 0xf0, 0x11, 0x00


	//----- nvinfo : EIATTR_KPARAM_INFO
	.align		4
.L_9:
        /*0018*/ 	.byte	0x04, 0x17
        /*001a*/ 	.short	(.L_11 - .L_10)
.L_10:
        /*001c*/ 	.word	0x00000000
        /*0020*/ 	.short	0x0001
        /*0022*/ 	.short	0x0008
        /*0024*/ 	.byte	0x00, 0xf0, 0x11, 0x00


	//----- nvinfo : EIATTR_KPARAM_INFO
	.align		4
.L_11:
        /*0028*/ 	.byte	0x04, 0x17
        /*002a*/ 	.short	(.L_13 - .L_12)
.L_12:
        /*002c*/ 	.word	0x00000000
        /*0030*/ 	.short	0x0000
        /*0032*/ 	.short	0x0000
        /*0034*/ 	.byte	0x00, 0xf5, 0x21, 0x00


	//----- nvinfo : EIATTR_SPARSE_MMA_MASK
	.align		4
.L_13:
        /*0038*/ 	.byte	0x03, 0x50
        /*003a*/ 	.short	0x0000


	//----- nvinfo : EIATTR_MAXREG_COUNT
	.align		4
        /*003c*/ 	.byte	0x03, 0x1b
        /*003e*/ 	.short	0x00ff


	//----- nvinfo : EIATTR_MERCURY_ISA_VERSION
	.align		4
        /*0040*/ 	.byte	0x03, 0x5f
        /*0042*/ 	.short	0x0101


	//----- nvinfo : EIATTR_VRC_CTA_INIT_COUNT
	.align		4
        /*0044*/ 	.byte	0x02, 0x4a
	.zero		1
	.zero		1


	//----- nvinfo : EIATTR_EXIT_INSTR_OFFSETS
	.align		4
        /*0048*/ 	.byte	0x04, 0x1c
        /*004a*/ 	.short	(.L_15 - .L_14)


	//   ....[0]....
.L_14:
        /*004c*/ 	.word	0x00000080


	//   ....[1]....
        /*0050*/ 	.word	0x00000100


	//   ....[2]....
        /*0054*/ 	.word	0x00000160


	//   ....[3]....
        /*0058*/ 	.word	0x00000190


	//   ....[4]....
        /*005c*/ 	.word	0x000001c0


	//   ....[5]....
        /*0060*/ 	.word	0x00000220


	//   ....[6]....
        /*0064*/ 	.word	0x00000250


	//----- nvinfo : EIATTR_CBANK_PARAM_SIZE
	.align		4
.L_15:
        /*0068*/ 	.byte	0x03, 0x19
        /*006a*/ 	.short	0x0010


	//----- nvinfo : EIATTR_PARAM_CBANK
	.align		4
        /*006c*/ 	.byte	0x04, 0x0a
        /*006e*/ 	.short	(.L_17 - .L_16)
	.align		4
.L_16:
        /*0070*/ 	.word	index@(.nv.constant0._Z30oddEvenTranspositionSortKernelPiii)
        /*0074*/ 	.short	0x0380
        /*0076*/ 	.short	0x0010


	//----- nvinfo : EIATTR_SW_WAR
	.align		4
.L_17:
        /*0078*/ 	.byte	0x04, 0x36
        /*007a*/ 	.short	(.L_19 - .L_18)
.L_18:
        /*007c*/ 	.word	0x00000008
.L_19:


//--------------------- .nv.callgraph             --------------------------
	.section	.nv.callgraph,"",@"SHT_CUDA_CALLGRAPH"
	.align	4
	.sectionentsize	8
	.align		4
        /*0000*/ 	.word	0x00000000
	.align		4
        /*0004*/ 	.word	0xffffffff
	.align		4
        /*0008*/ 	.word	0x00000000
	.align		4
        /*000c*/ 	.word	0xfffffffe
	.align		4
        /*0010*/ 	.word	0x00000000
	.align		4
        /*0014*/ 	.word	0xfffffffd
	.align		4
        /*0018*/ 	.word	0x00000000
	.align		4
        /*001c*/ 	.word	0xfffffffc


//--------------------- .text._Z30oddEvenTranspositionSortKernelPiii --------------------------
	.section	.text._Z30oddEvenTranspositionSortKernelPiii,"ax",@progbits
	.align	128
        .global         _Z30oddEvenTranspositionSortKernelPiii
        .type           _Z30oddEvenTranspositionSortKernelPiii,@function
        .size           _Z30oddEvenTranspositionSortKernelPiii,(.L_x_2 - _Z30oddEvenTranspositionSortKernelPiii)
        .other          _Z30oddEvenTranspositionSortKernelPiii,@"STO_CUDA_ENTRY STV_DEFAULT"
_Z30oddEvenTranspositionSortKernelPiii:
.text._Z30oddEvenTranspositionSortKernelPiii:
[----:B------:R-:W-:Y:S01]  /*0000*/  LDC R1, c[0x0][0x37c] ;  /* 0x0000df00ff017b82 */ /* 0x000fe20000000800 */
[----:B------:R-:W0:Y:S07]  /*0010*/  S2R R5, SR_TID.X ;  /* 0x0000000000057919 */ /* 0x000e2e0000002100 */
[----:B------:R-:W0:Y:S01]  /*0020*/  S2UR UR5, SR_CTAID.X ;  /* 0x00000000000579c3 */ /* 0x000e220000002500 */
[----:B------:R-:W1:Y:S07]  /*0030*/  LDCU UR4, c[0x0][0x388] ;  /* 0x00007100ff0477ac */ /* 0x000e6e0008000800 */
[----:B------:R-:W0:Y:S01]  /*0040*/  LDC R0, c[0x0][0x360] ;  /* 0x0000d800ff007b82 */ /* 0x000e220000000800 */
[----:B-1----:R-:W-:Y:S01]  /*0050*/  UIADD3 UR4, UPT, UPT, UR4, -0x1, URZ ;  /* 0xffffffff04047890 */ /* 0x002fe2000fffe0ff */
[----:B0-----:R-:W-:-:S05]  /*0060*/  IMAD R5, R0, UR5, R5 ;  /* 0x0000000500057c24 */ /* 0x001fca000f8e0205 */
[----:B------:R-:W-:-:S13]  /*0070*/  ISETP.GE.AND P0, PT, R5, UR4, PT ;  /* 0x0000000405007c0c */ /* 0x000fda000bf06270 */
[----:B------:R-:W-:Y:S05]  /*0080*/  @P0 EXIT ;  /* 0x000000000000094d */ /* 0x000fea0003800000 */
[----:B------:R-:W0:Y:S01]  /*0090*/  LDCU UR4, c[0x0][0x38c] ;  /* 0x00007180ff0477ac */ /* 0x000e220008000800 */
[----:B------:R-:W1:Y:S01]  /*00a0*/  LDCU.64 UR6, c[0x0][0x358] ;  /* 0x00006b00ff0677ac */ /* 0x000e620008000a00 */
[----:B0-----:R-:W-:-:S04]  /*00b0*/  ULOP3.LUT UR4, UR4, 0x1, URZ, 0xc0, !UPT ;  /* 0x0000000104047892 */ /* 0x001fc8000f8ec0ff */
[----:B------:R-:W-:-:S09]  /*00c0*/  UISETP.NE.U32.AND UP0, UPT, UR4, 0x1, UPT ;  /* 0x000000010400788c */ /* 0x000fd2000bf05070 */
[----:B-1----:R-:W-:Y:S05]  /*00d0*/  BRA.U !UP0, `(.L_x_0) ;  /* 0x0000000108307547 */ /* 0x002fea000b800000 */
[----:B------:R-:W-:-:S04]  /*00e0*/  LOP3.LUT R0, R5, 0x1, RZ, 0xc0, !PT ;  /* 0x0000000105007812 */ /* 0x000fc800078ec0ff */
[----:B------:R-:W-:-:S13]  /*00f0*/  ISETP.NE.U32.AND P0, PT, R0, 0x1, PT ;  /* 0x000000010000780c */ /* 0x000fda0003f05070 */
[----:B------:R-:W-:Y:S05]  /*0100*/  @!P0 EXIT ;  /* 0x000000000000894d */ /* 0x000fea0003800000 */
[----:B------:R-:W0:Y:S02]  /*0110*/  LDC.64 R2, c[0x0][0x380] ;  /* 0x0000e000ff027b82 */ /* 0x000e240000000a00 */
[----:B0-----:R-:W-:-:S05]  /*0120*/  IMAD.WIDE R2, R5, 0x4, R2 ;  /* 0x0000000405027825 */ /* 0x001fca00078e0202 */
[----:B------:R-:W2:Y:S04]  /*0130*/  LDG.E R5, desc[UR6][R2.64] ;  /* 0x0000000602057981 */ /* 0x000ea8000c1e1900 */
[----:B------:R-:W2:Y:S02]  /*0140*/  LDG.E R0, desc[UR6][R2.64+0x4] ;  /* 0x0000040602007981 */ /* 0x000ea4000c1e1900 */
[----:B--2---:R-:W-:-:S13]  /*0150*/  ISETP.GT.AND P0, PT, R5, R0, PT ;  /* 0x000000000500720c */ /* 0x004fda0003f04270 */
[----:B------:R-:W-:Y:S05]  /*0160*/  @!P0 EXIT ;  /* 0x000000000000894d */ /* 0x000fea0003800000 */
[----:B------:R-:W-:Y:S04]  /*0170*/  STG.E desc[UR6][R2.64], R0 ;  /* 0x0000000002007986 */ /* 0x000fe8000c101906 */
[----:B------:R-:W-:Y:S01]  /*0180*/  STG.E desc[UR6][R2.64+0x4], R5 ;  /* 0x0000040502007986 */ /* 0x000fe2000c101906 */
[----:B------:R-:W-:Y:S05]  /*0190*/  EXIT ;  /* 0x000000000000794d */ /* 0x000fea0003800000 */
.L_x_0:
[----:B------:R-:W-:-:S04]  /*01a0*/  LOP3.LUT R0, R5, 0x1, RZ, 0xc0, !PT ;  /* 0x0000000105007812 */ /* 0x000fc800078ec0ff */
[----:B------:R-:W-:-:S13]  /*01b0*/  ISETP.NE.U32.AND P0, PT, R0, 0x1, PT ;  /* 0x000000010000780c */ /* 0x000fda0003f05070 */
[----:B------:R-:W-:Y:S05]  /*01c0*/  @P0 EXIT ;  /* 0x000000000000094d */ /* 0x000fea0003800000 */
        /* <DEDUP_REMOVED lines=9> */
.L_x_1:
[----:B------:R-:W-:-:S00]  /*0260*/  BRA `(.L_x_1) ;  /* 0xfffffffc00fc7947 */ /* 0x000fc0000383ffff */
[----:B------:R-:W-:-:S00]  /*0270*/  NOP ;  /* 0x0000000000007918 */ /* 0x000fc00000000000 */
        /* <DEDUP_REMOVED lines=8> */
.L_x_2:


//--------------------- .nv.shared.reserved.0     --------------------------
	.section	.nv.shared.reserved.0,"aw",@nobits
	.weak		__nv_reservedSMEM_offset_0_alias
	.size		__nv_reservedSMEM_offset_0_alias, 0, 64
	.other		__nv_reservedSMEM_offset_0_alias,@"STO_CUDA_RESERVED_SHARED STV_DEFAULT"
__nv_reservedSMEM_offset_0_alias:
	.zero		0
	.zero		64


//--------------------- .nv.constant0._Z30oddEvenTranspositionSortKernelPiii --------------------------
	.section	.nv.constant0._Z30oddEvenTranspositionSortKernelPiii,"a",@progbits
	.sectionflags	@""
	.align	4
.nv.constant0._Z30oddEvenTranspositionSortKernelPiii:
	.zero		912


//--------------------- SYMBOLS --------------------------

	.type		.nv.reservedSmem.offset0,@object
	.size		.nv.reservedSmem.offset0,0x4
